//
// Generated by NVIDIA NVVM Compiler
//
// Compiler Build ID: CL-36424714
// Cuda compilation tools, release 13.0, V13.0.88
// Based on NVVM 20.0.0
//

.version 9.0
.target sm_100
.address_size 64

	// .globl	_Z3fftPfS_
// _ZZ3fftPfS_E2SA has been demoted
// _ZZ3fftPfS_E2SB has been demoted
// _ZZ3fftPfS_E4SROT has been demoted

.visible .entry _Z3fftPfS_(
	.param .u64 .ptr .align 1 _Z3fftPfS__param_0,
	.param .u64 .ptr .align 1 _Z3fftPfS__param_1
)
{
	.reg .pred 	%p<2>;
	.reg .b32 	%r<47>;
	.reg .b32 	%f<73>;
	.reg .b64 	%rd<13>;
	// demoted variable
	.shared .align 4 .b8 _ZZ3fftPfS_E2SA[128];
	// demoted variable
	.shared .align 4 .b8 _ZZ3fftPfS_E2SB[128];
	// demoted variable
	.shared .align 4 .b8 _ZZ3fftPfS_E4SROT[64];
	ld.param.u64 	%rd1, [_Z3fftPfS__param_0];
	ld.param.u64 	%rd2, [_Z3fftPfS__param_1];
	cvta.to.global.u64 	%rd3, %rd1;
	cvta.to.global.u64 	%rd4, %rd2;
	mov.u32 	%r1, %tid.x;
	mul.wide.u32 	%rd5, %r1, 4;
	add.s64 	%rd6, %rd4, %rd5;
	ld.global.f32 	%f1, [%rd6];
	shl.b32 	%r2, %r1, 2;
	mov.u32 	%r3, _ZZ3fftPfS_E4SROT;
	add.s32 	%r4, %r3, %r2;
	st.shared.f32 	[%r4], %f1;
	mov.u32 	%r5, %ntid.x;
	mul.wide.s32 	%rd7, %r5, 4;
	add.s64 	%rd8, %rd6, %rd7;
	ld.global.f32 	%f2, [%rd8];
	shl.b32 	%r6, %r5, 2;
	add.s32 	%r7, %r4, %r6;
	st.shared.f32 	[%r7], %f2;
	add.s64 	%rd9, %rd3, %rd5;
	ld.global.f32 	%f3, [%rd9];
	mov.u32 	%r8, _ZZ3fftPfS_E2SA;
	add.s32 	%r9, %r8, %r2;
	st.shared.f32 	[%r9], %f3;
	add.s64 	%rd10, %rd9, %rd7;
	ld.global.f32 	%f4, [%rd10];
	add.s32 	%r10, %r9, %r6;
	st.shared.f32 	[%r10], %f4;
	add.s64 	%rd11, %rd10, %rd7;
	ld.global.f32 	%f5, [%rd11];
	add.s32 	%r11, %r10, %r6;
	st.shared.f32 	[%r11], %f5;
	add.s64 	%rd12, %rd11, %rd7;
	ld.global.f32 	%f6, [%rd12];
	add.s32 	%r12, %r11, %r6;
	st.shared.f32 	[%r12], %f6;
	bar.sync 	0;
	shl.b32 	%r13, %r1, 18;
	and.b32  	%r14, %r13, 262144;
	and.b32  	%r15, %r1, 1;
	setp.eq.b32 	%p1, %r15, 1;
	shr.u32 	%r16, %r1, 1;
	and.b32  	%r17, %r16, 508;
	mad.lo.s32 	%r18, %r17, 3, %r16;
	selp.b32 	%r19, 32, 0, %p1;
	shl.b32 	%r20, %r18, 3;
	add.s32 	%r21, %r20, %r19;
	add.s32 	%r22, %r8, %r21;
	ld.shared.f32 	%f7, [%r22];
	ld.shared.f32 	%f8, [%r22+64];
	add.f32 	%f9, %f7, %f8;
	mov.u32 	%r23, _ZZ3fftPfS_E2SB;
	add.s32 	%r24, %r23, %r21;
	st.shared.f32 	[%r24], %f9;
	ld.shared.f32 	%f10, [%r22+4];
	ld.shared.f32 	%f11, [%r22+68];
	add.f32 	%f12, %f10, %f11;
	st.shared.f32 	[%r24+4], %f12;
	sub.f32 	%f13, %f7, %f8;
	st.shared.f32 	[%r24+64], %f13;
	sub.f32 	%f14, %f10, %f11;
	st.shared.f32 	[%r24+68], %f14;
	st.shared.f32 	[%r22], %f9;
	st.shared.f32 	[%r22+4], %f12;
	shl.b32 	%r25, %r1, 15;
	and.b32  	%r26, %r25, 196608;
	or.b32  	%r27, %r26, %r14;
	shr.u32 	%r28, %r27, 13;
	add.s32 	%r29, %r3, %r28;
	ld.shared.f32 	%f15, [%r29];
	ld.shared.f32 	%f16, [%r29+4];
	mul.f32 	%f17, %f14, %f16;
	fma.rn.f32 	%f18, %f13, %f15, %f17;
	st.shared.f32 	[%r22+64], %f18;
	mul.f32 	%f19, %f14, %f15;
	mul.f32 	%f20, %f13, %f16;
	sub.f32 	%f21, %f19, %f20;
	st.shared.f32 	[%r22+68], %f21;
	bar.sync 	0;
	add.s32 	%r30, %r22, %r19;
	ld.shared.f32 	%f22, [%r30];
	ld.shared.f32 	%f23, [%r30+32];
	add.f32 	%f24, %f22, %f23;
	add.s32 	%r31, %r24, %r19;
	st.shared.f32 	[%r31], %f24;
	ld.shared.f32 	%f25, [%r30+4];
	ld.shared.f32 	%f26, [%r30+36];
	add.f32 	%f27, %f25, %f26;
	st.shared.f32 	[%r31+4], %f27;
	sub.f32 	%f28, %f22, %f23;
	st.shared.f32 	[%r31+32], %f28;
	sub.f32 	%f29, %f25, %f26;
	st.shared.f32 	[%r31+36], %f29;
	st.shared.f32 	[%r30], %f24;
	st.shared.f32 	[%r30+4], %f27;
	shl.b32 	%r32, %r1, 3;
	and.b32  	%r33, %r32, 48;
	add.s32 	%r34, %r3, %r33;
	ld.shared.f32 	%f30, [%r34];
	ld.shared.f32 	%f31, [%r34+4];
	mul.f32 	%f32, %f29, %f31;
	fma.rn.f32 	%f33, %f28, %f30, %f32;
	st.shared.f32 	[%r30+32], %f33;
	mul.f32 	%f34, %f29, %f30;
	mul.f32 	%f35, %f31, %f28;
	sub.f32 	%f36, %f34, %f35;
	st.shared.f32 	[%r30+36], %f36;
	selp.b32 	%r35, 8, 0, %p1;
	shl.b32 	%r36, %r16, 5;
	or.b32  	%r37, %r36, %r35;
	add.s32 	%r38, %r8, %r37;
	ld.shared.f32 	%f37, [%r38];
	or.b32  	%r39, %r37, 16;
	add.s32 	%r40, %r8, %r39;
	ld.shared.f32 	%f38, [%r40];
	add.f32 	%f39, %f37, %f38;
	add.s32 	%r41, %r23, %r37;
	st.shared.f32 	[%r41], %f39;
	ld.shared.f32 	%f40, [%r38+4];
	ld.shared.f32 	%f41, [%r38+20];
	add.f32 	%f42, %f40, %f41;
	st.shared.f32 	[%r41+4], %f42;
	sub.f32 	%f43, %f37, %f38;
	add.s32 	%r42, %r23, %r39;
	st.shared.f32 	[%r42], %f43;
	sub.f32 	%f44, %f40, %f41;
	st.shared.f32 	[%r41+20], %f44;
	ld.shared.f32 	%f45, [%r41];
	st.shared.f32 	[%r38], %f45;
	ld.shared.f32 	%f46, [%r41+4];
	st.shared.f32 	[%r38+4], %f46;
	shr.u32 	%r43, %r14, 13;
	add.s32 	%r44, %r3, %r43;
	ld.shared.f32 	%f47, [%r44];
	ld.shared.f32 	%f48, [%r44+4];
	mul.f32 	%f49, %f44, %f48;
	fma.rn.f32 	%f50, %f43, %f47, %f49;
	st.shared.f32 	[%r40], %f50;
	mul.f32 	%f51, %f44, %f47;
	mul.f32 	%f52, %f43, %f48;
	sub.f32 	%f53, %f51, %f52;
	st.shared.f32 	[%r38+20], %f53;
	bar.sync 	0;
	add.s32 	%r45, %r38, %r35;
	ld.shared.f32 	%f54, [%r45];
	ld.shared.f32 	%f55, [%r45+8];
	add.f32 	%f56, %f54, %f55;
	add.s32 	%r46, %r41, %r35;
	st.shared.f32 	[%r46], %f56;
	ld.shared.f32 	%f57, [%r45+4];
	ld.shared.f32 	%f58, [%r45+12];
	add.f32 	%f59, %f57, %f58;
	st.shared.f32 	[%r46+4], %f59;
	sub.f32 	%f60, %f54, %f55;
	st.shared.f32 	[%r46+8], %f60;
	sub.f32 	%f61, %f57, %f58;
	st.shared.f32 	[%r46+12], %f61;
	st.shared.f32 	[%r45], %f56;
	st.shared.f32 	[%r45+4], %f59;
	ld.shared.f32 	%f62, [_ZZ3fftPfS_E4SROT];
	ld.shared.f32 	%f63, [_ZZ3fftPfS_E4SROT+4];
	mul.f32 	%f64, %f61, %f63;
	fma.rn.f32 	%f65, %f60, %f62, %f64;
	st.shared.f32 	[%r45+8], %f65;
	mul.f32 	%f66, %f61, %f62;
	mul.f32 	%f67, %f63, %f60;
	sub.f32 	%f68, %f66, %f67;
	st.shared.f32 	[%r45+12], %f68;
	ld.shared.f32 	%f69, [%r9];
	st.global.f32 	[%rd9], %f69;
	ld.shared.f32 	%f70, [%r10];
	st.global.f32 	[%rd10], %f70;
	ld.shared.f32 	%f71, [%r11];
	st.global.f32 	[%rd11], %f71;
	ld.shared.f32 	%f72, [%r12];
	st.global.f32 	[%rd12], %f72;
	ret;

}


// ===== COMPILED SASS (sm_100) =====

	.target	sm_100

	.elftype	@"ET_EXEC"


//--------------------- .note.nv.tkinfo           --------------------------
	.section	.note.nv.tkinfo,"",@"SHT_NOTE"
	.sectionflags	@"SHF_NOTE_NV_TKINFO"
	.tkinfo
        /*0018*/ 	.word	0x00000002
        /*0030*/ 	.string	""
        /*0030*/ 	.string	"ptxas"
        /*0030*/ 	.string	"Cuda compilation tools, release 13.0, V13.0.88"
        /*0030*/ 	.string	"Build cuda_13.0.r13.0/compiler.36424714_0"
        /*0030*/ 	.string	"-arch sm_100 -m 64 "



//--------------------- .note.nv.cuinfo           --------------------------
	.section	.note.nv.cuinfo,"",@"SHT_NOTE"
	.sectionflags	@"SHF_NOTE_NV_CUINFO"
        /*0018*/ 	.short	0x0002
        /*001a*/ 	.short	0x0064
        /*001c*/ 	.short	0x0082
	.zero		2


//--------------------- .nv.info                  --------------------------
	.section	.nv.info,"",@"SHT_CUDA_INFO"
	.align	4


	//----- nvinfo : EIATTR_REGCOUNT
	.align		4
        /*0000*/ 	.byte	0x04, 0x2f
        /*0002*/ 	.short	(.L_1 - .L_0)
	.align		4
.L_0:
        /*0004*/ 	.word	index@(_Z3fftPfS_)
        /*0008*/ 	.word	0x00000020


	//----- nvinfo : EIATTR_FRAME_SIZE
	.align		4
.L_1:
        /*000c*/ 	.byte	0x04, 0x11
        /*000e*/ 	.short	(.L_3 - .L_2)
	.align		4
.L_2:
        /*0010*/ 	.word	index@(_Z3fftPfS_)
        /*0014*/ 	.word	0x00000000


	//----- nvinfo : EIATTR_MIN_STACK_SIZE
	.align		4
.L_3:
        /*0018*/ 	.byte	0x04, 0x12
        /*001a*/ 	.short	(.L_5 - .L_4)
	.align		4
.L_4:
        /*001c*/ 	.word	index@(_Z3fftPfS_)
        /*0020*/ 	.word	0x00000000
.L_5:


//--------------------- .nv.compat                --------------------------
	.section	.nv.compat,"",@"SHT_CUDA_COMPAT_INFO"
	.align	4
        /*0000*/ 	.byte	0x02, 0x09, 0x00, 0x00, 0x02, 0x02, 0x01, 0x00, 0x02, 0x05, 0x05, 0x00, 0x03, 0x07, 0x01, 0x01
        /*0010*/ 	.byte	0x02, 0x03, 0x00, 0x00, 0x02, 0x06, 0x01, 0x00, 0x04, 0x0b, 0x08, 0x00, 0x09, 0x00, 0x00, 0x00
        /*0020*/ 	.byte	0x00, 0x00, 0x00, 0x00


//--------------------- .nv.info._Z3fftPfS_       --------------------------
	.section	.nv.info._Z3fftPfS_,"",@"SHT_CUDA_INFO"
	.sectionflags	@""
	.align	4


	//----- nvinfo : EIATTR_CUDA_API_VERSION
	.align		4
        /*0000*/ 	.byte	0x04, 0x37
        /*0002*/ 	.short	(.L_7 - .L_6)
.L_6:
        /*0004*/ 	.word	0x00000082


	//----- nvinfo : EIATTR_KPARAM_INFO
	.align		4
.L_7:
        /*0008*/ 	.byte	0x04, 0x17
        /*000a*/ 	.short	(.L_9 - .L_8)
.L_8:
        /*000c*/ 	.word	0x00000000
        /*0010*/ 	.short	0x0001
        /*0012*/ 	.short	0x0008
        /*0014*/ 	.byte	0x00, 0xf5, 0x21, 0x00


	//----- nvinfo : EIATTR_KPARAM_INFO
	.align		4
.L_9:
        /*0018*/ 	.byte	0x04, 0x17
        /*001a*/ 	.short	(.L_11 - .L_10)
.L_10:
        /*001c*/ 	.word	0x00000000
        /*0020*/ 	.short	0x0000
        /*0022*/ 	.short	0x0000
        /*0024*/ 	.byte	0x00, 0xf5, 0x21, 0x00


	//----- nvinfo : EIATTR_SPARSE_MMA_MASK
	.align		4
.L_11:
        /*0028*/ 	.byte	0x03, 0x50
        /*002a*/ 	.short	0x0000


	//----- nvinfo : EIATTR_MAXREG_COUNT
	.align		4
        /*002c*/ 	.byte	0x03, 0x1b
        /*002e*/ 	.short	0x00ff


	//----- nvinfo : EIATTR_NUM_BARRIERS
	.align		4
        /*0030*/ 	.byte	0x02, 0x4c
        /*0032*/ 	.byte	0x01
	.zero		1


	//----- nvinfo : EIATTR_MERCURY_ISA_VERSION
	.align		4
        /*0034*/ 	.byte	0x03, 0x5f
        /*0036*/ 	.short	0x0101


	//----- nvinfo : EIATTR_VRC_CTA_INIT_COUNT
	.align		4
        /*0038*/ 	.byte	0x02, 0x4a
	.zero		1
	.zero		1


	//----- nvinfo : EIATTR_EXIT_INSTR_OFFSETS
	.align		4
        /*003c*/ 	.byte	0x04, 0x1c
        /*003e*/ 	.short	(.L_13 - .L_12)


	//   ....[0]....
.L_12:
        /*0040*/ 	.word	0x00000960


	//----- nvinfo : EIATTR_CBANK_PARAM_SIZE
	.align		4
.L_13:
        /*0044*/ 	.byte	0x03, 0x19
        /*0046*/ 	.short	0x0010


	//----- nvinfo : EIATTR_PARAM_CBANK
	.align		4
        /*0048*/ 	.byte	0x04, 0x0a
        /*004a*/ 	.short	(.L_15 - .L_14)
	.align		4
.L_14:
        /*004c*/ 	.word	index@(.nv.constant0._Z3fftPfS_)
        /*0050*/ 	.short	0x0380
        /*0052*/ 	.short	0x0010


	//----- nvinfo : EIATTR_SW_WAR
	.align		4
.L_15:
        /*0054*/ 	.byte	0x04, 0x36
        /*0056*/ 	.short	(.L_17 - .L_16)
.L_16:
        /*0058*/ 	.word	0x00000008
.L_17:


//--------------------- .nv.callgraph             --------------------------
	.section	.nv.callgraph,"",@"SHT_CUDA_CALLGRAPH"
	.align	4
	.sectionentsize	8
	.align		4
        /*0000*/ 	.word	0x00000000
	.align		4
        /*0004*/ 	.word	0xffffffff
	.align		4
        /*0008*/ 	.word	0x00000000
	.align		4
        /*000c*/ 	.word	0xfffffffe
	.align		4
        /*0010*/ 	.word	0x00000000
	.align		4
        /*0014*/ 	.word	0xfffffffd
	.align		4
        /*0018*/ 	.word	0x00000000
	.align		4
        /*001c*/ 	.word	0xfffffffc


//--------------------- .text._Z3fftPfS_          --------------------------
	.section	.text._Z3fftPfS_,"ax",@progbits
	.align	128
        .global         _Z3fftPfS_
        .type           _Z3fftPfS_,@function
        .size           _Z3fftPfS_,(.L_x_1 - _Z3fftPfS_)
        .other          _Z3fftPfS_,@"STO_CUDA_ENTRY STV_DEFAULT"
_Z3fftPfS_:
.text._Z3fftPfS_:
[----:B------:R-:W-:Y:S01]  /*0000*/  LDC R1, c[0x0][0x37c] ;  /* 0x0000df00ff017b82 */ /* 0x000fe20000000800 */
[----:B------:R-:W0:Y:S07]  /*0010*/  S2R R22, SR_TID.X ;  /* 0x0000000000167919 */ /* 0x000e2e0000002100 */
[----:B------:R-:W0:Y:S01]  /*0020*/  LDC.64 R2, c[0x0][0x380] ;  /* 0x0000e000ff027b82 */ /* 0x000e220000000a00 */
[----:B------:R-:W1:Y:S07]  /*0030*/  LDCU.64 UR8, c[0x0][0x358] ;  /* 0x00006b00ff0877ac */ /* 0x000e6e0008000a00 */
[----:B------:R-:W2:Y:S08]  /*0040*/  LDC R13, c[0x0][0x360] ;  /* 0x0000d800ff0d7b82 */ /* 0x000eb00000000800 */
[----:B------:R-:W3:Y:S01]  /*0050*/  LDC.64 R10, c[0x0][0x388] ;  /* 0x0000e200ff0a7b82 */ /* 0x000ee20000000a00 */
[----:B0-----:R-:W-:-:S05]  /*0060*/  IMAD.WIDE.U32 R2, R22, 0x4, R2 ;  /* 0x0000000416027825 */ /* 0x001fca00078e0002 */
[----:B-1----:R-:W4:Y:S01]  /*0070*/  LDG.E R20, desc[UR8][R2.64] ;  /* 0x0000000802147981 */ /* 0x002f22000c1e1900 */
[----:B--2---:R-:W-:-:S04]  /*0080*/  IMAD.WIDE R8, R13, 0x4, R2 ;  /* 0x000000040d087825 */ /* 0x004fc800078e0202 */
[----:B---3--:R-:W-:Y:S01]  /*0090*/  IMAD.WIDE.U32 R10, R22, 0x4, R10 ;  /* 0x00000004160a7825 */ /* 0x008fe200078e000a */
[----:B------:R-:W2:Y:S03]  /*00a0*/  LDG.E R17, desc[UR8][R8.64] ;  /* 0x0000000808117981 */ /* 0x000ea6000c1e1900 */
[C---:B------:R-:W-:Y:S01]  /*00b0*/  IMAD.WIDE R6, R13.reuse, 0x4, R8 ;  /* 0x000000040d067825 */ /* 0x040fe200078e0208 */
[----:B------:R0:W3:Y:S03]  /*00c0*/  LDG.E R16, desc[UR8][R10.64] ;  /* 0x000000080a107981 */ /* 0x0000e6000c1e1900 */
[C---:B------:R-:W-:Y:S01]  /*00d0*/  IMAD.WIDE R14, R13.reuse, 0x4, R10 ;  /* 0x000000040d0e7825 */ /* 0x040fe200078e020a */
[----:B------:R-:W5:Y:S03]  /*00e0*/  LDG.E R19, desc[UR8][R6.64] ;  /* 0x0000000806137981 */ /* 0x000f66000c1e1900 */
[----:B------:R-:W-:-:S02]  /*00f0*/  IMAD.WIDE R4, R13, 0x4, R6 ;  /* 0x000000040d047825 */ /* 0x000fc400078e0206 */
[----:B------:R1:W4:Y:S04]  /*0100*/  LDG.E R15, desc[UR8][R14.64] ;  /* 0x000000080e0f7981 */ /* 0x000328000c1e1900 */
[----:B------:R-:W5:Y:S01]  /*0110*/  LDG.E R26, desc[UR8][R4.64] ;  /* 0x00000008041a7981 */ /* 0x000f62000c1e1900 */
[----:B------:R-:W0:Y:S01]  /*0120*/  S2UR UR6, SR_CgaCtaId ;  /* 0x00000000000679c3 */ /* 0x000e220000008800 */
[----:B------:R-:W-:Y:S02]  /*0130*/  UMOV UR4, 0x400 ;  /* 0x0000040000047882 */ /* 0x000fe40000000000 */
[----:B------:R-:W-:Y:S01]  /*0140*/  UIADD3 UR5, UPT, UPT, UR4, 0x100, URZ ;  /* 0x0000010004057890 */ /* 0x000fe2000fffe0ff */
[----:B------:R-:W-:-:S04]  /*0150*/  LOP3.LUT R0, R22, 0x1, RZ, 0xc0, !PT ;  /* 0x0000000116007812 */ /* 0x000fc800078ec0ff */
[----:B------:R-:W-:Y:S01]  /*0160*/  ISETP.NE.U32.AND P0, PT, R0, 0x1, PT ;  /* 0x000000010000780c */ /* 0x000fe20003f05070 */
[----:B0-----:R-:W-:Y:S02]  /*0170*/  ULEA UR7, UR6, UR4, 0x18 ;  /* 0x0000000406077291 */ /* 0x001fe4000f8ec0ff */
[----:B------:R-:W-:-:S04]  /*0180*/  ULEA UR5, UR6, UR5, 0x18 ;  /* 0x0000000506057291 */ /* 0x000fc8000f8ec0ff */
[C---:B------:R-:W-:Y:S02]  /*0190*/  LEA R11, R22.reuse, UR7, 0x2 ;  /* 0x00000007160b7c11 */ /* 0x040fe4000f8e10ff */
[----:B-1----:R-:W-:Y:S02]  /*01a0*/  LEA R14, R22, UR5, 0x2 ;  /* 0x00000005160e7c11 */ /* 0x002fe4000f8e10ff */
[C---:B------:R-:W-:Y:S02]  /*01b0*/  LEA R10, R13.reuse, R11, 0x2 ;  /* 0x0000000b0d0a7211 */ /* 0x040fe400078e10ff */
[C---:B------:R-:W-:Y:S02]  /*01c0*/  LEA R18, R13.reuse, R14, 0x2 ;  /* 0x0000000e0d127211 */ /* 0x040fe400078e10ff */
[----:B------:R-:W-:-:S04]  /*01d0*/  LEA R0, R13, R10, 0x2 ;  /* 0x0000000a0d007211 */ /* 0x000fc800078e10ff */
[----:B------:R-:W-:Y:S02]  /*01e0*/  LEA R13, R13, R0, 0x2 ;  /* 0x000000000d0d7211 */ /* 0x000fe400078e10ff */
[----:B------:R-:W-:-:S04]  /*01f0*/  SHF.R.U32.HI R12, RZ, 0x1, R22 ;  /* 0x00000001ff0c7819 */ /* 0x000fc80000011616 */
[----:B------:R-:W-:Y:S02]  /*0200*/  LOP3.LUT R21, R12, 0x1fc, RZ, 0xc0, !PT ;  /* 0x000001fc0c157812 */ /* 0x000fe400078ec0ff */
[----:B------:R-:W-:-:S03]  /*0210*/  SEL R23, RZ, 0x20, P0 ;  /* 0x00000020ff177807 */ /* 0x000fc60000000000 */
[----:B------:R-:W-:-:S05]  /*0220*/  IMAD R24, R21, 0x3, R12 ;  /* 0x0000000315187824 */ /* 0x000fca00078e020c */
[----:B------:R-:W-:Y:S01]  /*0230*/  LEA R24, R24, R23, 0x3 ;  /* 0x0000001718187211 */ /* 0x000fe200078e18ff */
[----:B------:R-:W-:-:S04]  /*0240*/  UIADD3 UR4, UPT, UPT, UR4, 0x80, URZ ;  /* 0x0000008004047890 */ /* 0x000fc8000fffe0ff */
[----:B------:R-:W-:Y:S01]  /*0250*/  ULEA UR4, UR6, UR4, 0x18 ;  /* 0x0000000406047291 */ /* 0x000fe2000f8ec0ff */
[----:B---3--:R0:W-:Y:S04]  /*0260*/  STS [R14], R16 ;  /* 0x000000100e007388 */ /* 0x0081e80000000800 */
[----:B----4-:R-:W-:Y:S04]  /*0270*/  STS [R18], R15 ;  /* 0x0000000f12007388 */ /* 0x010fe80000000800 */
[----:B------:R-:W-:Y:S04]  /*0280*/  STS [R11], R20 ;  /* 0x000000140b007388 */ /* 0x000fe80000000800 */
[----:B--2---:R-:W-:Y:S04]  /*0290*/  STS [R10], R17 ;  /* 0x000000110a007388 */ /* 0x004fe80000000800 */
[----:B-----5:R-:W-:Y:S04]  /*02a0*/  STS [R0], R19 ;  /* 0x0000001300007388 */ /* 0x020fe80000000800 */
[----:B------:R-:W-:Y:S01]  /*02b0*/  STS [R13], R26 ;  /* 0x0000001a0d007388 */ /* 0x000fe20000000800 */
[----:B------:R-:W-:Y:S06]  /*02c0*/  BAR.SYNC.DEFER_BLOCKING 0x0 ;  /* 0x0000000000007b1d */ /* 0x000fec0000010000 */
[----:B------:R-:W-:Y:S04]  /*02d0*/  LDS R21, [R24+UR7] ;  /* 0x0000000718157984 */ /* 0x000fe80008000800 */
[----:B------:R-:W1:Y:S01]  /*02e0*/  LDS R28, [R24+UR7+0x40] ;  /* 0x00004007181c7984 */ /* 0x000e620008000800 */
[----:B0-----:R-:W-:Y:S01]  /*02f0*/  SHF.L.U32 R14, R22, 0x12, RZ ;  /* 0x00000012160e7819 */ /* 0x001fe200000006ff */
[----:B-1----:R-:W-:-:S05]  /*0300*/  FADD R16, R21, R28 ;  /* 0x0000001c15107221 */ /* 0x002fca0000000000 */
[----:B------:R-:W-:Y:S04]  /*0310*/  STS [R24+UR4], R16 ;  /* 0x0000001018007988 */ /* 0x000fe80008000804 */
[----:B------:R-:W-:Y:S04]  /*0320*/  LDS R15, [R24+UR7+0x4] ;  /* 0x00000407180f7984 */ /* 0x000fe80008000800 */
[----:B------:R-:W0:Y:S01]  /*0330*/  LDS R20, [R24+UR7+0x44] ;  /* 0x0000440718147984 */ /* 0x000e220008000800 */
[----:B------:R-:W-:Y:S02]  /*0340*/  SHF.L.U32 R17, R22, 0xf, RZ ;  /* 0x0000000f16117819 */ /* 0x000fe400000006ff */
[----:B------:R-:W-:Y:S01]  /*0350*/  LOP3.LUT R14, R14, 0x40000, RZ, 0xc0, !PT ;  /* 0x000400000e0e7812 */ /* 0x000fe200078ec0ff */
[----:B------:R-:W-:-:S03]  /*0360*/  FADD R18, R21, -R28 ;  /* 0x8000001c15127221 */ /* 0x000fc60000000000 */
[----:B------:R-:W-:-:S04]  /*0370*/  LOP3.LUT R21, R14, 0x30000, R17, 0xf8, !PT ;  /* 0x000300000e157812 */ /* 0x000fc800078ef811 */
[----:B------:R-:W-:Y:S01]  /*0380*/  LEA.HI R25, R21, UR5, RZ, 0x13 ;  /* 0x0000000515197c11 */ /* 0x000fe2000f8f98ff */
[C-C-:B0-----:R-:W-:Y:S01]  /*0390*/  FADD R17, R15.reuse, R20.reuse ;  /* 0x000000140f117221 */ /* 0x141fe20000000000 */
[----:B------:R-:W-:-:S04]  /*03a0*/  FADD R19, R15, -R20 ;  /* 0x800000140f137221 */ /* 0x000fc80000000000 */
[----:B------:R-:W-:Y:S04]  /*03b0*/  STS [R24+UR4+0x4], R17 ;  /* 0x0000041118007988 */ /* 0x000fe80008000804 */
[----:B------:R-:W-:Y:S04]  /*03c0*/  STS.64 [R24+UR4+0x40], R18 ;  /* 0x0000401218007988 */ /* 0x000fe80008000a04 */
[----:B------:R-:W-:Y:S04]  /*03d0*/  STS.64 [R24+UR7], R16 ;  /* 0x0000001018007988 */ /* 0x000fe80008000a07 */
[----:B------:R-:W0:Y:S04]  /*03e0*/  LDS R15, [R25+0x4] ;  /* 0x00000400190f7984 */ /* 0x000e280000000800 */
[----:B------:R-:W1:Y:S01]  /*03f0*/  LDS R21, [R25] ;  /* 0x0000000019157984 */ /* 0x000e620000000800 */
[----:B------:R-:W-:Y:S01]  /*0400*/  IADD3 R26, PT, PT, R24, UR7, RZ ;  /* 0x00000007181a7c10 */ /* 0x000fe2000fffe0ff */
[-C--:B0-----:R-:W-:Y:S01]  /*0410*/  FMUL R27, R19, R15.reuse ;  /* 0x0000000f131b7220 */ /* 0x081fe20000400000 */
[----:B------:R-:W-:-:S03]  /*0420*/  FMUL R28, R18, R15 ;  /* 0x0000000f121c7220 */ /* 0x000fc60000400000 */
[-C--:B-1----:R-:W-:Y:S01]  /*0430*/  FFMA R20, R18, R21.reuse, R27 ;  /* 0x0000001512147223 */ /* 0x082fe2000000001b */
[----:B------:R-:W-:-:S05]  /*0440*/  FFMA R21, R19, R21, -R28 ;  /* 0x0000001513157223 */ /* 0x000fca000000081c */
[----:B------:R-:W-:Y:S01]  /*0450*/  STS.64 [R24+UR7+0x40], R20 ;  /* 0x0000401418007988 */ /* 0x000fe20008000a07 */
[----:B------:R-:W-:Y:S01]  /*0460*/  IADD3 R15, PT, PT, R23, R26, RZ ;  /* 0x0000001a170f7210 */ /* 0x000fe20007ffe0ff */
[----:B------:R-:W-:Y:S06]  /*0470*/  BAR.SYNC.DEFER_BLOCKING 0x0 ;  /* 0x0000000000007b1d */ /* 0x000fec0000010000 */
[----:B------:R-:W-:Y:S04]  /*0480*/  LDS R17, [R15] ;  /* 0x000000000f117984 */ /* 0x000fe80000000800 */
[----:B------:R-:W0:Y:S01]  /*0490*/  LDS R18, [R15+0x20] ;  /* 0x000020000f127984 */ /* 0x000e220000000800 */
[----:B------:R-:W-:-:S04]  /*04a0*/  IADD3 R16, PT, PT, R24, UR4, RZ ;  /* 0x0000000418107c10 */ /* 0x000fc8000fffe0ff */
[----:B------:R-:W-:Y:S01]  /*04b0*/  IADD3 R23, PT, PT, R23, R16, RZ ;  /* 0x0000001017177210 */ /* 0x000fe20007ffe0ff */
[----:B0-----:R-:W-:-:S05]  /*04c0*/  FADD R26, R17, R18 ;  /* 0x00000012111a7221 */ /* 0x001fca0000000000 */
[----:B------:R-:W-:Y:S04]  /*04d0*/  STS [R23], R26 ;  /* 0x0000001a17007388 */ /* 0x000fe80000000800 */
[----:B------:R-:W-:Y:S04]  /*04e0*/  LDS R19, [R15+0x4] ;  /* 0x000004000f137984 */ /* 0x000fe80000000800 */
[----:B------:R-:W0:Y:S01]  /*04f0*/  LDS R28, [R15+0x24] ;  /* 0x000024000f1c7984 */ /* 0x000e220000000800 */
[----:B------:R-:W-:Y:S01]  /*0500*/  SHF.L.U32 R22, R22, 0x3, RZ ;  /* 0x0000000316167819 */ /* 0x000fe200000006ff */
[----:B------:R-:W-:-:S03]  /*0510*/  FADD R16, R17, -R18 ;  /* 0x8000001211107221 */ /* 0x000fc60000000000 */
[----:B------:R-:W-:Y:S01]  /*0520*/  LOP3.LUT R18, R22, 0x30, RZ, 0xc0, !PT ;  /* 0x0000003016127812 */ /* 0x000fe200078ec0ff */
[C-C-:B0-----:R-:W-:Y:S01]  /*0530*/  FADD R27, R19.reuse, R28.reuse ;  /* 0x0000001c131b7221 */ /* 0x141fe20000000000 */
[----:B------:R-:W-:-:S04]  /*0540*/  FADD R17, R19, -R28 ;  /* 0x8000001c13117221 */ /* 0x000fc80000000000 */
[----:B------:R-:W-:Y:S04]  /*0550*/  STS [R23+0x4], R27 ;  /* 0x0000041b17007388 */ /* 0x000fe80000000800 */
[----:B------:R-:W-:Y:S04]  /*0560*/  STS.64 [R23+0x20], R16 ;  /* 0x0000201017007388 */ /* 0x000fe80000000a00 */
[----:B------:R-:W-:Y:S04]  /*0570*/  STS.64 [R15], R26 ;  /* 0x0000001a0f007388 */ /* 0x000fe80000000a00 */
[----:B------:R-:W0:Y:S02]  /*0580*/  LDS.64 R18, [R18+UR5] ;  /* 0x0000000512127984 */ /* 0x000e240008000a00 */
[-C--:B0-----:R-:W-:Y:S01]  /*0590*/  FMUL R21, R17, R19.reuse ;  /* 0x0000001311157220 */ /* 0x081fe20000400000 */
[----:B------:R-:W-:Y:S01]  /*05a0*/  FMUL R22, R16, R19 ;  /* 0x0000001310167220 */ /* 0x000fe20000400000 */
[----:B------:R-:W-:-:S02]  /*05b0*/  SEL R19, RZ, 0x8, P0 ;  /* 0x00000008ff137807 */ /* 0x000fc40000000000 */
[-C--:B------:R-:W-:Y:S01]  /*05c0*/  FFMA R20, R16, R18.reuse, R21 ;  /* 0x0000001210147223 */ /* 0x080fe20000000015 */
[----:B------:R-:W-:Y:S01]  /*05d0*/  FFMA R21, R17, R18, -R22 ;  /* 0x0000001211157223 */ /* 0x000fe20000000816 */
[----:B------:R-:W-:-:S04]  /*05e0*/  LEA R12, R12, R19, 0x5 ;  /* 0x000000130c0c7211 */ /* 0x000fc800078e28ff */
[----:B------:R-:W-:Y:S04]  /*05f0*/  STS.64 [R15+0x20], R20 ;  /* 0x000020140f007388 */ /* 0x000fe80000000a00 */
[----:B------:R-:W-:Y:S04]  /*0600*/  LDS R22, [R12+UR7] ;  /* 0x000000070c167984 */ /* 0x000fe80008000800 */
[----:B------:R-:W0:Y:S02]  /*0610*/  LDS R17, [R12+UR7+0x10] ;  /* 0x000010070c117984 */ /* 0x000e240008000800 */
[----:B0-----:R-:W-:-:S05]  /*0620*/  FADD R23, R22, R17 ;  /* 0x0000001116177221 */ /* 0x001fca0000000000 */
[----:B------:R-:W-:Y:S04]  /*0630*/  STS [R12+UR4], R23 ;  /* 0x000000170c007988 */ /* 0x000fe80008000804 */
[----:B------:R-:W-:Y:S04]  /*0640*/  LDS R18, [R12+UR7+0x4] ;  /* 0x000004070c127984 */ /* 0x000fe80008000800 */
[----:B------:R-:W0:Y:S04]  /*0650*/  LDS R25, [R12+UR7+0x14] ;  /* 0x000014070c197984 */ /* 0x000e280008000800 */
[----:B------:R-:W1:Y:S01]  /*0660*/  LDS R29, [R12+UR4] ;  /* 0x000000040c1d7984 */ /* 0x000e620008000800 */
[----:B------:R-:W-:Y:S01]  /*0670*/  FADD R16, R22, -R17 ;  /* 0x8000001116107221 */ /* 0x000fe20000000000 */
[C-C-:B0-----:R-:W-:Y:S01]  /*0680*/  FADD R27, R18.reuse, R25.reuse ;  /* 0x00000019121b7221 */ /* 0x141fe20000000000 */
[----:B------:R-:W-:-:S04]  /*0690*/  FADD R17, R18, -R25 ;  /* 0x8000001912117221 */ /* 0x000fc80000000000 */
[----:B------:R-:W-:Y:S04]  /*06a0*/  STS [R12+UR4+0x4], R27 ;  /* 0x0000041b0c007988 */ /* 0x000fe80008000804 */
[----:B------:R-:W-:Y:S04]  /*06b0*/  STS.64 [R12+UR4+0x10], R16 ;  /* 0x000010100c007988 */ /* 0x000fe80008000a04 */
[----:B-1----:R-:W-:Y:S04]  /*06c0*/  STS [R12+UR7], R29 ;  /* 0x0000001d0c007988 */ /* 0x002fe80008000807 */
[----:B------:R-:W0:Y:S01]  /*06d0*/  LDS R21, [R12+UR4+0x4] ;  /* 0x000004040c157984 */ /* 0x000e220008000800 */
[----:B------:R-:W-:-:S03]  /*06e0*/  LEA.HI R18, R14, UR5, RZ, 0x13 ;  /* 0x000000050e127c11 */ /* 0x000fc6000f8f98ff */
[----:B0-----:R-:W-:Y:S04]  /*06f0*/  STS [R12+UR7+0x4], R21 ;  /* 0x000004150c007988 */ /* 0x001fe80008000807 */
[----:B------:R-:W0:Y:S04]  /*0700*/  LDS R14, [R18+0x4] ;  /* 0x00000400120e7984 */ /* 0x000e280000000800 */
[----:B------:R-:W1:Y:S01]  /*0710*/  LDS R15, [R18] ;  /* 0x00000000120f7984 */ /* 0x000e620000000800 */
[----:B------:R-:W-:-:S04]  /*0720*/  IADD3 R20, PT, PT, R12, UR7, RZ ;  /* 0x000000070c147c10 */ /* 0x000fc8000fffe0ff */
[----:B------:R-:W-:Y:S01]  /*0730*/  IADD3 R20, PT, PT, R19, R20, RZ ;  /* 0x0000001413147210 */ /* 0x000fe20007ffe0ff */
[-C--:B0-----:R-:W-:Y:S01]  /*0740*/  FMUL R23, R17, R14.reuse ;  /* 0x0000000e11177220 */ /* 0x081fe20000400000 */
[----:B------:R-:W-:-:S03]  /*0750*/  FMUL R22, R16, R14 ;  /* 0x0000000e10167220 */ /* 0x000fc60000400000 */
[-C--:B-1----:R-:W-:Y:S01]  /*0760*/  FFMA R14, R16, R15.reuse, R23 ;  /* 0x0000000f100e7223 */ /* 0x082fe20000000017 */
[----:B------:R-:W-:-:S05]  /*0770*/  FFMA R15, R17, R15, -R22 ;  /* 0x0000000f110f7223 */ /* 0x000fca0000000816 */
[----:B------:R-:W-:Y:S01]  /*0780*/  STS.64 [R12+UR7+0x10], R14 ;  /* 0x0000100e0c007988 */ /* 0x000fe20008000a07 */
        /* <DEDUP_REMOVED lines=9> */
[----:B------:R-:W-:Y:S01]  /*0820*/  FADD R18, R17, -R22 ;  /* 0x8000001611127221 */ /* 0x000fe20000000000 */
[C-C-:B0-----:R-:W-:Y:S01]  /*0830*/  FADD R17, R19.reuse, R24.reuse ;  /* 0x0000001813117221 */ /* 0x141fe20000000000 */
[----:B------:R-:W-:-:S04]  /*0840*/  FADD R19, R19, -R24 ;  /* 0x8000001813137221 */ /* 0x000fc80000000000 */
[----:B------:R-:W-:Y:S04]  /*0850*/  STS [R21+0x4], R17 ;  /* 0x0000041115007388 */ /* 0x000fe80000000800 */
[----:B------:R-:W-:Y:S04]  /*0860*/  STS.64 [R21+0x8], R18 ;  /* 0x0000081215007388 */ /* 0x000fe80000000a00 */
[----:B------:R-:W-:Y:S04]  /*0870*/  STS.64 [R20], R16 ;  /* 0x0000001014007388 */ /* 0x000fe80000000a00 */
[----:B------:R-:W0:Y:S02]  /*0880*/  LDS.64 R14, [UR7+0x100] ;  /* 0x00010007ff0e7984 */ /* 0x000e240008000a00 */
[-C--:B0-----:R-:W-:Y:S01]  /*0890*/  FMUL R23, R19, R15.reuse ;  /* 0x0000000f13177220 */ /* 0x081fe20000400000 */
[----:B------:R-:W-:-:S03]  /*08a0*/  FMUL R12, R18, R15 ;  /* 0x0000000f120c7220 */ /* 0x000fc60000400000 */
[-C--:B------:R-:W-:Y:S01]  /*08b0*/  FFMA R22, R18, R14.reuse, R23 ;  /* 0x0000000e12167223 */ /* 0x080fe20000000017 */
[----:B------:R-:W-:-:S05]  /*08c0*/  FFMA R23, R19, R14, -R12 ;  /* 0x0000000e13177223 */ /* 0x000fca000000080c */
[----:B------:R-:W-:Y:S04]  /*08d0*/  STS.64 [R20+0x8], R22 ;  /* 0x0000081614007388 */ /* 0x000fe80000000a00 */
[----:B------:R-:W0:Y:S04]  /*08e0*/  LDS R11, [R11] ;  /* 0x000000000b0b7984 */ /* 0x000e280000000800 */
[----:B------:R-:W1:Y:S04]  /*08f0*/  LDS R15, [R10] ;  /* 0x000000000a0f7984 */ /* 0x000e680000000800 */
[----:B------:R-:W2:Y:S04]  /*0900*/  LDS R25, [R0] ;  /* 0x0000000000197984 */ /* 0x000ea80000000800 */
[----:B------:R-:W3:Y:S04]  /*0910*/  LDS R13, [R13] ;  /* 0x000000000d0d7984 */ /* 0x000ee80000000800 */
[----:B0-----:R-:W-:Y:S04]  /*0920*/  STG.E desc[UR8][R2.64], R11 ;  /* 0x0000000b02007986 */ /* 0x001fe8000c101908 */
[----:B-1----:R-:W-:Y:S04]  /*0930*/  STG.E desc[UR8][R8.64], R15 ;  /* 0x0000000f08007986 */ /* 0x002fe8000c101908 */
[----:B--2---:R-:W-:Y:S04]  /*0940*/  STG.E desc[UR8][R6.64], R25 ;  /* 0x0000001906007986 */ /* 0x004fe8000c101908 */
[----:B---3--:R-:W-:Y:S01]  /*0950*/  STG.E desc[UR8][R4.64], R13 ;  /* 0x0000000d04007986 */ /* 0x008fe2000c101908 */
[----:B------:R-:W-:Y:S05]  /*0960*/  EXIT ;  /* 0x000000000000794d */ /* 0x000fea0003800000 */
.L_x_0:
[----:B------:R-:W-:-:S00]  /*0970*/  BRA `(.L_x_0) ;  /* 0xfffffffc00fc7947 */ /* 0x000fc0000383ffff */
[----:B------:R-:W-:-:S00]  /*0980*/  NOP ;  /* 0x0000000000007918 */ /* 0x000fc00000000000 */
[----:B------:R-:W-:-:S00]  /*0990*/  NOP ;  /* 0x0000000000007918 */ /* 0x000fc00000000000 */
[----:B------:R-:W-:-:S00]  /*09a0*/  NOP ;  /* 0x0000000000007918 */ /* 0x000fc00000000000 */
[----:B------:R-:W-:-:S00]  /*09b0*/  NOP ;  /* 0x0000000000007918 */ /* 0x000fc00000000000 */
[----:B------:R-:W-:-:S00]  /*09c0*/  NOP ;  /* 0x0000000000007918 */ /* 0x000fc00000000000 */
[----:B------:R-:W-:-:S00]  /*09d0*/  NOP ;  /* 0x0000000000007918 */ /* 0x000fc00000000000 */
[----:B------:R-:W-:-:S00]  /*09e0*/  NOP ;  /* 0x0000000000007918 */ /* 0x000fc00000000000 */
[----:B------:R-:W-:-:S00]  /*09f0*/  NOP ;  /* 0x0000000000007918 */ /* 0x000fc00000000000 */
.L_x_1:


//--------------------- .nv.shared._Z3fftPfS_     --------------------------
	.section	.nv.shared._Z3fftPfS_,"aw",@nobits
	.sectionflags	@""
	.align	4
.nv.shared._Z3fftPfS_:
	.zero		1344


//--------------------- .nv.shared.reserved.0     --------------------------
	.section	.nv.shared.reserved.0,"aw",@nobits
	.weak		__nv_reservedSMEM_offset_0_alias
	.size		__nv_reservedSMEM_offset_0_alias, 0, 64
	.other		__nv_reservedSMEM_offset_0_alias,@"STO_CUDA_RESERVED_SHARED STV_DEFAULT"
__nv_reservedSMEM_offset_0_alias:
	.zero		0
	.zero		64


//--------------------- .nv.constant0._Z3fftPfS_  --------------------------
	.section	.nv.constant0._Z3fftPfS_,"a",@progbits
	.sectionflags	@""
	.align	4
.nv.constant0._Z3fftPfS_:
	.zero		912


//--------------------- SYMBOLS --------------------------

	.type		.nv.reservedSmem.offset0,@object
	.size		.nv.reservedSmem.offset0,0x4
	.type		.nv.reservedSmem.cap,@object
	.size		.nv.reservedSmem.cap,0x4
